//
// Generated by NVIDIA NVVM Compiler
//
// Compiler Build ID: CL-36424714
// Cuda compilation tools, release 13.0, V13.0.88
// Based on NVVM 20.0.0
//

.version 9.0
.target sm_100
.address_size 64

	// .globl	_Z11convolutionPfS_S_ii

.visible .entry _Z11convolutionPfS_S_ii(
	.param .u64 .ptr .align 1 _Z11convolutionPfS_S_ii_param_0,
	.param .u64 .ptr .align 1 _Z11convolutionPfS_S_ii_param_1,
	.param .u64 .ptr .align 1 _Z11convolutionPfS_S_ii_param_2,
	.param .u32 _Z11convolutionPfS_S_ii_param_3,
	.param .u32 _Z11convolutionPfS_S_ii_param_4
)
{
	.reg .pred 	%p<55>;
	.reg .b32 	%r<43>;
	.reg .b32 	%f<96>;
	.reg .b64 	%rd<47>;

	ld.param.u64 	%rd7, [_Z11convolutionPfS_S_ii_param_0];
	ld.param.u64 	%rd8, [_Z11convolutionPfS_S_ii_param_1];
	ld.param.u64 	%rd6, [_Z11convolutionPfS_S_ii_param_2];
	ld.param.u32 	%r28, [_Z11convolutionPfS_S_ii_param_3];
	ld.param.u32 	%r29, [_Z11convolutionPfS_S_ii_param_4];
	cvta.to.global.u64 	%rd1, %rd8;
	cvta.to.global.u64 	%rd2, %rd7;
	mov.u32 	%r30, %ctaid.x;
	mov.u32 	%r31, %ntid.x;
	mov.u32 	%r32, %tid.x;
	mad.lo.s32 	%r1, %r30, %r31, %r32;
	shr.u32 	%r33, %r28, 31;
	add.s32 	%r34, %r28, %r33;
	shr.s32 	%r35, %r34, 1;
	sub.s32 	%r2, %r1, %r35;
	setp.lt.s32 	%p1, %r28, 1;
	mov.f32 	%f75, 0f00000000;
	@%p1 bra 	$L__BB0_41;
	and.b32  	%r3, %r28, 7;
	setp.lt.u32 	%p2, %r28, 8;
	mov.f32 	%f75, 0f00000000;
	mov.b32 	%r41, 0;
	@%p2 bra 	$L__BB0_20;
	and.b32  	%r41, %r28, 2147483640;
	mov.f32 	%f75, 0f00000000;
	mov.b32 	%r39, 0;
$L__BB0_3:
	.pragma "nounroll";
	add.s32 	%r6, %r2, %r39;
	setp.lt.s32 	%p3, %r6, 0;
	setp.ge.s32 	%p4, %r6, %r29;
	mul.wide.u32 	%rd9, %r39, 4;
	add.s64 	%rd3, %rd1, %rd9;
	or.pred  	%p5, %p3, %p4;
	@%p5 bra 	$L__BB0_5;
	mul.wide.u32 	%rd10, %r6, 4;
	add.s64 	%rd11, %rd2, %rd10;
	ld.global.f32 	%f42, [%rd11];
	ld.global.f32 	%f43, [%rd3];
	fma.rn.f32 	%f75, %f42, %f43, %f75;
$L__BB0_5:
	add.s32 	%r7, %r6, 1;
	setp.lt.s32 	%p6, %r7, 0;
	setp.ge.s32 	%p7, %r7, %r29;
	or.pred  	%p8, %p6, %p7;
	@%p8 bra 	$L__BB0_7;
	mul.wide.u32 	%rd12, %r7, 4;
	add.s64 	%rd13, %rd2, %rd12;
	ld.global.f32 	%f44, [%rd13];
	ld.global.f32 	%f45, [%rd3+4];
	fma.rn.f32 	%f75, %f44, %f45, %f75;
$L__BB0_7:
	add.s32 	%r8, %r6, 2;
	setp.lt.s32 	%p9, %r8, 0;
	setp.ge.s32 	%p10, %r8, %r29;
	or.pred  	%p11, %p9, %p10;
	@%p11 bra 	$L__BB0_9;
	mul.wide.u32 	%rd14, %r8, 4;
	add.s64 	%rd15, %rd2, %rd14;
	ld.global.f32 	%f46, [%rd15];
	ld.global.f32 	%f47, [%rd3+8];
	fma.rn.f32 	%f75, %f46, %f47, %f75;
$L__BB0_9:
	add.s32 	%r9, %r6, 3;
	setp.lt.s32 	%p12, %r9, 0;
	setp.ge.s32 	%p13, %r9, %r29;
	or.pred  	%p14, %p12, %p13;
	@%p14 bra 	$L__BB0_11;
	mul.wide.u32 	%rd16, %r9, 4;
	add.s64 	%rd17, %rd2, %rd16;
	ld.global.f32 	%f48, [%rd17];
	ld.global.f32 	%f49, [%rd3+12];
	fma.rn.f32 	%f75, %f48, %f49, %f75;
$L__BB0_11:
	add.s32 	%r10, %r6, 4;
	setp.lt.s32 	%p15, %r10, 0;
	setp.ge.s32 	%p16, %r10, %r29;
	or.pred  	%p17, %p15, %p16;
	@%p17 bra 	$L__BB0_13;
	mul.wide.u32 	%rd18, %r10, 4;
	add.s64 	%rd19, %rd2, %rd18;
	ld.global.f32 	%f50, [%rd19];
	ld.global.f32 	%f51, [%rd3+16];
	fma.rn.f32 	%f75, %f50, %f51, %f75;
$L__BB0_13:
	add.s32 	%r11, %r6, 5;
	setp.lt.s32 	%p18, %r11, 0;
	setp.ge.s32 	%p19, %r11, %r29;
	or.pred  	%p20, %p18, %p19;
	@%p20 bra 	$L__BB0_15;
	mul.wide.u32 	%rd20, %r11, 4;
	add.s64 	%rd21, %rd2, %rd20;
	ld.global.f32 	%f52, [%rd21];
	ld.global.f32 	%f53, [%rd3+20];
	fma.rn.f32 	%f75, %f52, %f53, %f75;
$L__BB0_15:
	add.s32 	%r12, %r6, 6;
	setp.lt.s32 	%p21, %r12, 0;
	setp.ge.s32 	%p22, %r12, %r29;
	or.pred  	%p23, %p21, %p22;
	@%p23 bra 	$L__BB0_17;
	mul.wide.u32 	%rd22, %r12, 4;
	add.s64 	%rd23, %rd2, %rd22;
	ld.global.f32 	%f54, [%rd23];
	ld.global.f32 	%f55, [%rd3+24];
	fma.rn.f32 	%f75, %f54, %f55, %f75;
$L__BB0_17:
	add.s32 	%r13, %r6, 7;
	setp.lt.s32 	%p24, %r13, 0;
	setp.ge.s32 	%p25, %r13, %r29;
	or.pred  	%p26, %p24, %p25;
	@%p26 bra 	$L__BB0_19;
	mul.wide.u32 	%rd24, %r13, 4;
	add.s64 	%rd25, %rd2, %rd24;
	ld.global.f32 	%f56, [%rd25];
	ld.global.f32 	%f57, [%rd3+28];
	fma.rn.f32 	%f75, %f56, %f57, %f75;
$L__BB0_19:
	add.s32 	%r39, %r39, 8;
	setp.ne.s32 	%p27, %r39, %r41;
	@%p27 bra 	$L__BB0_3;
$L__BB0_20:
	setp.eq.s32 	%p28, %r3, 0;
	@%p28 bra 	$L__BB0_41;
	and.b32  	%r16, %r28, 3;
	setp.lt.u32 	%p29, %r3, 4;
	@%p29 bra 	$L__BB0_31;
	add.s32 	%r17, %r2, %r41;
	setp.lt.s32 	%p30, %r17, 0;
	setp.ge.s32 	%p31, %r17, %r29;
	mul.wide.u32 	%rd26, %r41, 4;
	add.s64 	%rd4, %rd1, %rd26;
	or.pred  	%p32, %p30, %p31;
	@%p32 bra 	$L__BB0_24;
	mul.wide.u32 	%rd27, %r17, 4;
	add.s64 	%rd28, %rd2, %rd27;
	ld.global.f32 	%f59, [%rd28];
	ld.global.f32 	%f60, [%rd4];
	fma.rn.f32 	%f75, %f59, %f60, %f75;
$L__BB0_24:
	add.s32 	%r18, %r17, 1;
	setp.lt.s32 	%p33, %r18, 0;
	setp.ge.s32 	%p34, %r18, %r29;
	or.pred  	%p35, %p33, %p34;
	@%p35 bra 	$L__BB0_26;
	mul.wide.u32 	%rd29, %r18, 4;
	add.s64 	%rd30, %rd2, %rd29;
	ld.global.f32 	%f61, [%rd30];
	ld.global.f32 	%f62, [%rd4+4];
	fma.rn.f32 	%f75, %f61, %f62, %f75;
$L__BB0_26:
	add.s32 	%r19, %r17, 2;
	setp.lt.s32 	%p36, %r19, 0;
	setp.ge.s32 	%p37, %r19, %r29;
	or.pred  	%p38, %p36, %p37;
	@%p38 bra 	$L__BB0_28;
	mul.wide.u32 	%rd31, %r19, 4;
	add.s64 	%rd32, %rd2, %rd31;
	ld.global.f32 	%f63, [%rd32];
	ld.global.f32 	%f64, [%rd4+8];
	fma.rn.f32 	%f75, %f63, %f64, %f75;
$L__BB0_28:
	add.s32 	%r20, %r17, 3;
	setp.lt.s32 	%p39, %r20, 0;
	setp.ge.s32 	%p40, %r20, %r29;
	or.pred  	%p41, %p39, %p40;
	@%p41 bra 	$L__BB0_30;
	mul.wide.u32 	%rd33, %r20, 4;
	add.s64 	%rd34, %rd2, %rd33;
	ld.global.f32 	%f65, [%rd34];
	ld.global.f32 	%f66, [%rd4+12];
	fma.rn.f32 	%f75, %f65, %f66, %f75;
$L__BB0_30:
	add.s32 	%r41, %r41, 4;
$L__BB0_31:
	setp.eq.s32 	%p42, %r16, 0;
	@%p42 bra 	$L__BB0_41;
	setp.eq.s32 	%p43, %r16, 1;
	@%p43 bra 	$L__BB0_38;
	add.s32 	%r23, %r2, %r41;
	setp.lt.s32 	%p44, %r23, 0;
	setp.ge.s32 	%p45, %r23, %r29;
	mul.wide.u32 	%rd35, %r41, 4;
	add.s64 	%rd5, %rd1, %rd35;
	or.pred  	%p46, %p44, %p45;
	@%p46 bra 	$L__BB0_35;
	mul.wide.u32 	%rd36, %r23, 4;
	add.s64 	%rd37, %rd2, %rd36;
	ld.global.f32 	%f68, [%rd37];
	ld.global.f32 	%f69, [%rd5];
	fma.rn.f32 	%f75, %f68, %f69, %f75;
$L__BB0_35:
	add.s32 	%r24, %r23, 1;
	setp.lt.s32 	%p47, %r24, 0;
	setp.ge.s32 	%p48, %r24, %r29;
	or.pred  	%p49, %p47, %p48;
	@%p49 bra 	$L__BB0_37;
	mul.wide.u32 	%rd38, %r24, 4;
	add.s64 	%rd39, %rd2, %rd38;
	ld.global.f32 	%f70, [%rd39];
	ld.global.f32 	%f71, [%rd5+4];
	fma.rn.f32 	%f75, %f70, %f71, %f75;
$L__BB0_37:
	add.s32 	%r41, %r41, 2;
$L__BB0_38:
	and.b32  	%r38, %r28, 1;
	setp.eq.b32 	%p50, %r38, 1;
	not.pred 	%p51, %p50;
	@%p51 bra 	$L__BB0_41;
	add.s32 	%r27, %r2, %r41;
	setp.lt.s32 	%p52, %r27, 0;
	setp.ge.s32 	%p53, %r27, %r29;
	or.pred  	%p54, %p52, %p53;
	@%p54 bra 	$L__BB0_41;
	mul.wide.u32 	%rd40, %r27, 4;
	add.s64 	%rd41, %rd2, %rd40;
	ld.global.f32 	%f72, [%rd41];
	mul.wide.u32 	%rd42, %r41, 4;
	add.s64 	%rd43, %rd1, %rd42;
	ld.global.f32 	%f73, [%rd43];
	fma.rn.f32 	%f75, %f72, %f73, %f75;
$L__BB0_41:
	cvta.to.global.u64 	%rd44, %rd6;
	mul.wide.s32 	%rd45, %r1, 4;
	add.s64 	%rd46, %rd44, %rd45;
	st.global.f32 	[%rd46], %f75;
	ret;

}


// ===== COMPILED SASS (sm_100) =====

	.target	sm_100

	.elftype	@"ET_EXEC"


//--------------------- .note.nv.tkinfo           --------------------------
	.section	.note.nv.tkinfo,"",@"SHT_NOTE"
	.sectionflags	@"SHF_NOTE_NV_TKINFO"
	.tkinfo
        /*0018*/ 	.word	0x00000002
        /*0030*/ 	.string	""
        /*0030*/ 	.string	"ptxas"
        /*0030*/ 	.string	"Cuda compilation tools, release 13.0, V13.0.88"
        /*0030*/ 	.string	"Build cuda_13.0.r13.0/compiler.36424714_0"
        /*0030*/ 	.string	"-arch sm_100 -m 64 "



//--------------------- .note.nv.cuinfo           --------------------------
	.section	.note.nv.cuinfo,"",@"SHT_NOTE"
	.sectionflags	@"SHF_NOTE_NV_CUINFO"
        /*0018*/ 	.short	0x0002
        /*001a*/ 	.short	0x0064
        /*001c*/ 	.short	0x0082
	.zero		2


//--------------------- .nv.info                  --------------------------
	.section	.nv.info,"",@"SHT_CUDA_INFO"
	.align	4


	//----- nvinfo : EIATTR_REGCOUNT
	.align		4
        /*0000*/ 	.byte	0x04, 0x2f
        /*0002*/ 	.short	(.L_1 - .L_0)
	.align		4
.L_0:
        /*0004*/ 	.word	index@(_Z11convolutionPfS_S_ii)
        /*0008*/ 	.word	0x00000020


	//----- nvinfo : EIATTR_FRAME_SIZE
	.align		4
.L_1:
        /*000c*/ 	.byte	0x04, 0x11
        /*000e*/ 	.short	(.L_3 - .L_2)
	.align		4
.L_2:
        /*0010*/ 	.word	index@(_Z11convolutionPfS_S_ii)
        /*0014*/ 	.word	0x00000000


	//----- nvinfo : EIATTR_MIN_STACK_SIZE
	.align		4
.L_3:
        /*0018*/ 	.byte	0x04, 0x12
        /*001a*/ 	.short	(.L_5 - .L_4)
	.align		4
.L_4:
        /*001c*/ 	.word	index@(_Z11convolutionPfS_S_ii)
        /*0020*/ 	.word	0x00000000
.L_5:


//--------------------- .nv.compat                --------------------------
	.section	.nv.compat,"",@"SHT_CUDA_COMPAT_INFO"
	.align	4
        /*0000*/ 	.byte	0x02, 0x09, 0x00, 0x00, 0x02, 0x02, 0x01, 0x00, 0x02, 0x05, 0x05, 0x00, 0x03, 0x07, 0x01, 0x01
        /*0010*/ 	.byte	0x02, 0x03, 0x00, 0x00, 0x02, 0x06, 0x01, 0x00, 0x04, 0x0b, 0x08, 0x00, 0x09, 0x00, 0x00, 0x00
        /*0020*/ 	.byte	0x00, 0x00, 0x00, 0x00


//--------------------- .nv.info._Z11convolutionPfS_S_ii --------------------------
	.section	.nv.info._Z11convolutionPfS_S_ii,"",@"SHT_CUDA_INFO"
	.sectionflags	@""
	.align	4


	//----- nvinfo : EIATTR_CUDA_API_VERSION
	.align		4
        /*0000*/ 	.byte	0x04, 0x37
        /*0002*/ 	.short	(.L_7 - .L_6)
.L_6:
        /*0004*/ 	.word	0x00000082


	//----- nvinfo : EIATTR_KPARAM_INFO
	.align		4
.L_7:
        /*0008*/ 	.byte	0x04, 0x17
        /*000a*/ 	.short	(.L_9 - .L_8)
.L_8:
        /*000c*/ 	.word	0x00000000
        /*0010*/ 	.short	0x0004
        /*0012*/ 	.short	0x001c
        /*0014*/ 	.byte	0x00, 0xf0, 0x11, 0x00


	//----- nvinfo : EIATTR_KPARAM_INFO
	.align		4
.L_9:
        /*0018*/ 	.byte	0x04, 0x17
        /*001a*/ 	.short	(.L_11 - .L_10)
.L_10:
        /*001c*/ 	.word	0x00000000
        /*0020*/ 	.short	0x0003
        /*0022*/ 	.short	0x0018
        /*0024*/ 	.byte	0x00, 0xf0, 0x11, 0x00


	//----- nvinfo : EIATTR_KPARAM_INFO
	.align		4
.L_11:
        /*0028*/ 	.byte	0x04, 0x17
        /*002a*/ 	.short	(.L_13 - .L_12)
.L_12:
        /*002c*/ 	.word	0x00000000
        /*0030*/ 	.short	0x0002
        /*0032*/ 	.short	0x0010
        /*0034*/ 	.byte	0x00, 0xf5, 0x21, 0x00


	//----- nvinfo : EIATTR_KPARAM_INFO
	.align		4
.L_13:
        /*0038*/ 	.byte	0x04, 0x17
        /*003a*/ 	.short	(.L_15 - .L_14)
.L_14:
        /*003c*/ 	.word	0x00000000
        /*0040*/ 	.short	0x0001
        /*0042*/ 	.short	0x0008
        /*0044*/ 	.byte	0x00, 0xf5, 0x21, 0x00


	//----- nvinfo : EIATTR_KPARAM_INFO
	.align		4
.L_15:
        /*0048*/ 	.byte	0x04, 0x17
        /*004a*/ 	.short	(.L_17 - .L_16)
.L_16:
        /*004c*/ 	.word	0x00000000
        /*0050*/ 	.short	0x0000
        /*0052*/ 	.short	0x0000
        /*0054*/ 	.byte	0x00, 0xf5, 0x21, 0x00


	//----- nvinfo : EIATTR_SPARSE_MMA_MASK
	.align		4
.L_17:
        /*0058*/ 	.byte	0x03, 0x50
        /*005a*/ 	.short	0x0000


	//----- nvinfo : EIATTR_MAXREG_COUNT
	.align		4
        /*005c*/ 	.byte	0x03, 0x1b
        /*005e*/ 	.short	0x00ff


	//----- nvinfo : EIATTR_MERCURY_ISA_VERSION
	.align		4
        /*0060*/ 	.byte	0x03, 0x5f
        /*0062*/ 	.short	0x0101


	//----- nvinfo : EIATTR_VRC_CTA_INIT_COUNT
	.align		4
        /*0064*/ 	.byte	0x02, 0x4a
	.zero		1
	.zero		1


	//----- nvinfo : EIATTR_EXIT_INSTR_OFFSETS
	.align		4
        /*0068*/ 	.byte	0x04, 0x1c
        /*006a*/ 	.short	(.L_19 - .L_18)


	//   ....[0]....
.L_18:
        /*006c*/ 	.word	0x00000b20


	//----- nvinfo : EIATTR_CRS_STACK_SIZE
	.align		4
.L_19:
        /*0070*/ 	.byte	0x04, 0x1e
        /*0072*/ 	.short	(.L_21 - .L_20)
.L_20:
        /*0074*/ 	.word	0x00000000


	//----- nvinfo : EIATTR_CBANK_PARAM_SIZE
	.align		4
.L_21:
        /*0078*/ 	.byte	0x03, 0x19
        /*007a*/ 	.short	0x0020


	//----- nvinfo : EIATTR_PARAM_CBANK
	.align		4
        /*007c*/ 	.byte	0x04, 0x0a
        /*007e*/ 	.short	(.L_23 - .L_22)
	.align		4
.L_22:
        /*0080*/ 	.word	index@(.nv.constant0._Z11convolutionPfS_S_ii)
        /*0084*/ 	.short	0x0380
        /*0086*/ 	.short	0x0020


	//----- nvinfo : EIATTR_SW_WAR
	.align		4
.L_23:
        /*0088*/ 	.byte	0x04, 0x36
        /*008a*/ 	.short	(.L_25 - .L_24)
.L_24:
        /*008c*/ 	.word	0x00000008
.L_25:


//--------------------- .nv.callgraph             --------------------------
	.section	.nv.callgraph,"",@"SHT_CUDA_CALLGRAPH"
	.align	4
	.sectionentsize	8
	.align		4
        /*0000*/ 	.word	0x00000000
	.align		4
        /*0004*/ 	.word	0xffffffff
	.align		4
        /*0008*/ 	.word	0x00000000
	.align		4
        /*000c*/ 	.word	0xfffffffe
	.align		4
        /*0010*/ 	.word	0x00000000
	.align		4
        /*0014*/ 	.word	0xfffffffd
	.align		4
        /*0018*/ 	.word	0x00000000
	.align		4
        /*001c*/ 	.word	0xfffffffc


//--------------------- .text._Z11convolutionPfS_S_ii --------------------------
	.section	.text._Z11convolutionPfS_S_ii,"ax",@progbits
	.align	128
        .global         _Z11convolutionPfS_S_ii
        .type           _Z11convolutionPfS_S_ii,@function
        .size           _Z11convolutionPfS_S_ii,(.L_x_7 - _Z11convolutionPfS_S_ii)
        .other          _Z11convolutionPfS_S_ii,@"STO_CUDA_ENTRY STV_DEFAULT"
_Z11convolutionPfS_S_ii:
.text._Z11convolutionPfS_S_ii:
[----:B------:R-:W-:Y:S01]  /*0000*/  LDC R1, c[0x0][0x37c] ;  /* 0x0000df00ff017b82 */ /* 0x000fe20000000800 */
[----:B------:R-:W0:Y:S01]  /*0010*/  S2R R3, SR_TID.X ;  /* 0x0000000000037919 */ /* 0x000e220000002100 */
[----:B------:R-:W1:Y:S06]  /*0020*/  LDCU UR5, c[0x0][0x398] ;  /* 0x00007300ff0577ac */ /* 0x000e6c0008000800 */
[----:B------:R-:W0:Y:S01]  /*0030*/  S2UR UR4, SR_CTAID.X ;  /* 0x00000000000479c3 */ /* 0x000e220000002500 */
[----:B------:R-:W-:Y:S01]  /*0040*/  HFMA2 R0, -RZ, RZ, 0, 0 ;  /* 0x00000000ff007431 */ /* 0x000fe200000001ff */
[----:B------:R-:W2:Y:S06]  /*0050*/  LDCU.64 UR8, c[0x0][0x358] ;  /* 0x00006b00ff0877ac */ /* 0x000eac0008000a00 */
[----:B------:R-:W0:Y:S01]  /*0060*/  LDC R2, c[0x0][0x360] ;  /* 0x0000d800ff027b82 */ /* 0x000e220000000800 */
[----:B-1----:R-:W-:Y:S01]  /*0070*/  UISETP.GE.AND UP0, UPT, UR5, 0x1, UPT ;  /* 0x000000010500788c */ /* 0x002fe2000bf06270 */
[----:B0-----:R-:W-:-:S08]  /*0080*/  IMAD R2, R2, UR4, R3 ;  /* 0x0000000402027c24 */ /* 0x001fd0000f8e0203 */
[----:B--2---:R-:W-:Y:S05]  /*0090*/  BRA.U !UP0, `(.L_x_0) ;  /* 0x0000000908947547 */ /* 0x004fea000b800000 */
[----:B------:R-:W-:Y:S01]  /*00a0*/  UISETP.GE.U32.AND UP0, UPT, UR5, 0x8, UPT ;  /* 0x000000080500788c */ /* 0x000fe2000bf06070 */
[----:B------:R-:W-:Y:S01]  /*00b0*/  IMAD.MOV.U32 R0, RZ, RZ, RZ ;  /* 0x000000ffff007224 */ /* 0x000fe200078e00ff */
[----:B------:R-:W-:Y:S01]  /*00c0*/  ULEA.HI UR4, UR5, UR5, URZ, 0x1 ;  /* 0x0000000505047291 */ /* 0x000fe2000f8f08ff */
[----:B------:R-:W-:Y:S01]  /*00d0*/  MOV R3, RZ ;  /* 0x000000ff00037202 */ /* 0x000fe20000000f00 */
[----:B------:R-:W-:Y:S02]  /*00e0*/  ULOP3.LUT UR6, UR5, 0x7, URZ, 0xc0, !UPT ;  /* 0x0000000705067892 */ /* 0x000fe4000f8ec0ff */
[----:B------:R-:W-:Y:S02]  /*00f0*/  USHF.R.S32.HI UR4, URZ, 0x1, UR4 ;  /* 0x00000001ff047899 */ /* 0x000fe40008011404 */
[----:B------:R-:W-:-:S04]  /*0100*/  UISETP.NE.AND UP1, UPT, UR6, URZ, UPT ;  /* 0x000000ff0600728c */ /* 0x000fc8000bf25270 */
[----:B------:R-:W-:Y:S01]  /*0110*/  VIADD R4, R2, -UR4 ;  /* 0x8000000402047c36 */ /* 0x000fe20008000000 */
[----:B------:R-:W-:Y:S06]  /*0120*/  BRA.U !UP0, `(.L_x_1) ;  /* 0x0000000508287547 */ /* 0x000fec000b800000 */
[----:B------:R-:W-:Y:S01]  /*0130*/  ULOP3.LUT UR4, UR5, 0x7ffffff8, URZ, 0xc0, !UPT ;  /* 0x7ffffff805047892 */ /* 0x000fe2000f8ec0ff */
[----:B------:R-:W-:Y:S01]  /*0140*/  MOV R0, RZ ;  /* 0x000000ff00007202 */ /* 0x000fe20000000f00 */
[----:B------:R-:W-:Y:S01]  /*0150*/  IMAD.MOV.U32 R7, RZ, RZ, RZ ;  /* 0x000000ffff077224 */ /* 0x000fe200078e00ff */
[----:B------:R-:W0:Y:S03]  /*0160*/  LDCU UR7, c[0x0][0x39c] ;  /* 0x00007380ff0777ac */ /* 0x000e260008000800 */
[----:B------:R-:W-:-:S07]  /*0170*/  MOV R3, UR4 ;  /* 0x0000000400037c02 */ /* 0x000fce0008000f00 */
.L_x_2:
[----:B------:R-:W-:Y:S01]  /*0180*/  IMAD.IADD R29, R4, 0x1, R7 ;  /* 0x00000001041d7824 */ /* 0x000fe200078e0207 */
[----:B------:R-:W1:Y:S04]  /*0190*/  LDC.64 R14, c[0x0][0x388] ;  /* 0x0000e200ff0e7b82 */ /* 0x000e680000000a00 */
[----:B0-----:R-:W-:-:S04]  /*01a0*/  ISETP.GE.AND P4, PT, R29, UR7, PT ;  /* 0x000000071d007c0c */ /* 0x001fc8000bf86270 */
[----:B------:R-:W-:-:S13]  /*01b0*/  ISETP.LT.OR P4, PT, R29, RZ, P4 ;  /* 0x000000ff1d00720c */ /* 0x000fda0002781670 */
[----:B------:R-:W0:Y:S01]  /*01c0*/  @!P4 LDC.64 R8, c[0x0][0x380] ;  /* 0x0000e000ff08cb82 */ /* 0x000e220000000a00 */
[----:B-1----:R-:W-:-:S05]  /*01d0*/  IMAD.WIDE.U32 R14, R7, 0x4, R14 ;  /* 0x00000004070e7825 */ /* 0x002fca00078e000e */
[----:B------:R-:W2:Y:S01]  /*01e0*/  @!P4 LDG.E R10, desc[UR8][R14.64] ;  /* 0x000000080e0ac981 */ /* 0x000ea2000c1e1900 */
[----:B0-----:R-:W-:-:S06]  /*01f0*/  @!P4 IMAD.WIDE.U32 R8, R29, 0x4, R8 ;  /* 0x000000041d08c825 */ /* 0x001fcc00078e0008 */
[----:B------:R-:W2:Y:S01]  /*0200*/  @!P4 LDG.E R9, desc[UR8][R8.64] ;  /* 0x000000080809c981 */ /* 0x000ea2000c1e1900 */
[----:B------:R-:W-:-:S04]  /*0210*/  IADD3 R19, PT, PT, R29, 0x1, RZ ;  /* 0x000000011d137810 */ /* 0x000fc80007ffe0ff */
[----:B------:R-:W-:Y:S01]  /*0220*/  ISETP.GE.AND P0, PT, R19, UR7, PT ;  /* 0x0000000713007c0c */ /* 0x000fe2000bf06270 */
[----:B------:R-:W-:-:S03]  /*0230*/  VIADD R24, R29, 0x2 ;  /* 0x000000021d187836 */ /* 0x000fc60000000000 */
[----:B------:R-:W-:Y:S02]  /*0240*/  ISETP.LT.OR P0, PT, R19, RZ, P0 ;  /* 0x000000ff1300720c */ /* 0x000fe40000701670 */
[C---:B------:R-:W-:Y:S02]  /*0250*/  IADD3 R25, PT, PT, R29.reuse, 0x3, RZ ;  /* 0x000000031d197810 */ /* 0x040fe40007ffe0ff */
[C---:B------:R-:W-:Y:S01]  /*0260*/  ISETP.GE.AND P3, PT, R24.reuse, UR7, PT ;  /* 0x0000000718007c0c */ /* 0x040fe2000bf66270 */
[----:B------:R-:W-:Y:S01]  /*0270*/  VIADD R5, R29, 0x4 ;  /* 0x000000041d057836 */ /* 0x000fe20000000000 */
[C---:B------:R-:W-:Y:S02]  /*0280*/  ISETP.GE.AND P2, PT, R25.reuse, UR7, PT ;  /* 0x0000000719007c0c */ /* 0x040fe4000bf46270 */
[----:B------:R-:W-:Y:S02]  /*0290*/  ISETP.LT.OR P3, PT, R24, RZ, P3 ;  /* 0x000000ff1800720c */ /* 0x000fe40001f61670 */
[----:B------:R-:W-:-:S02]  /*02a0*/  ISETP.LT.OR P2, PT, R25, RZ, P2 ;  /* 0x000000ff1900720c */ /* 0x000fc40001741670 */
[----:B------:R-:W-:Y:S01]  /*02b0*/  IADD3 R6, PT, PT, R29, 0x5, RZ ;  /* 0x000000051d067810 */ /* 0x000fe20007ffe0ff */
[----:B------:R-:W0:Y:S01]  /*02c0*/  @!P0 LDC.64 R22, c[0x0][0x380] ;  /* 0x0000e000ff168b82 */ /* 0x000e220000000a00 */
[----:B------:R-:W-:Y:S01]  /*02d0*/  ISETP.GE.AND P1, PT, R5, UR7, PT ;  /* 0x0000000705007c0c */ /* 0x000fe2000bf26270 */
[----:B------:R-:W-:Y:S01]  /*02e0*/  VIADD R27, R29, 0x6 ;  /* 0x000000061d1b7836 */ /* 0x000fe20000000000 */
[C---:B------:R-:W-:Y:S02]  /*02f0*/  ISETP.GE.AND P5, PT, R6.reuse, UR7, PT ;  /* 0x0000000706007c0c */ /* 0x040fe4000bfa6270 */
[----:B------:R-:W-:Y:S02]  /*0300*/  ISETP.LT.OR P1, PT, R5, RZ, P1 ;  /* 0x000000ff0500720c */ /* 0x000fe40000f21670 */
[----:B------:R-:W-:Y:S01]  /*0310*/  IADD3 R29, PT, PT, R29, 0x7, RZ ;  /* 0x000000071d1d7810 */ /* 0x000fe20007ffe0ff */
[----:B------:R-:W1:Y:S01]  /*0320*/  @!P3 LDC.64 R12, c[0x0][0x380] ;  /* 0x0000e000ff0cbb82 */ /* 0x000e620000000a00 */
[----:B------:R-:W-:-:S02]  /*0330*/  ISETP.LT.OR P5, PT, R6, RZ, P5 ;  /* 0x000000ff0600720c */ /* 0x000fc40002fa1670 */
[----:B------:R-:W-:-:S04]  /*0340*/  ISETP.GE.AND P6, PT, R29, UR7, PT ;  /* 0x000000071d007c0c */ /* 0x000fc8000bfc6270 */
[----:B------:R-:W-:-:S07]  /*0350*/  ISETP.LT.OR P6, PT, R29, RZ, P6 ;  /* 0x000000ff1d00720c */ /* 0x000fce00037c1670 */
[----:B------:R-:W3:Y:S01]  /*0360*/  @!P5 LDC.64 R16, c[0x0][0x380] ;  /* 0x0000e000ff10db82 */ /* 0x000ee20000000a00 */
[----:B0-----:R-:W-:-:S07]  /*0370*/  @!P0 IMAD.WIDE.U32 R22, R19, 0x4, R22 ;  /* 0x0000000413168825 */ /* 0x001fce00078e0016 */
[----:B------:R-:W0:Y:S01]  /*0380*/  @!P6 LDC.64 R20, c[0x0][0x380] ;  /* 0x0000e000ff14eb82 */ /* 0x000e220000000a00 */
[----:B------:R-:W4:Y:S01]  /*0390*/  @!P0 LDG.E R23, desc[UR8][R22.64] ;  /* 0x0000000816178981 */ /* 0x000f22000c1e1900 */
[----:B-1----:R-:W-:-:S03]  /*03a0*/  @!P3 IMAD.WIDE.U32 R12, R24, 0x4, R12 ;  /* 0x00000004180cb825 */ /* 0x002fc600078e000c */
[----:B------:R-:W4:Y:S04]  /*03b0*/  @!P0 LDG.E R24, desc[UR8][R14.64+0x4] ;  /* 0x000004080e188981 */ /* 0x000f28000c1e1900 */
[----:B------:R-:W5:Y:S04]  /*03c0*/  @!P3 LDG.E R13, desc[UR8][R12.64] ;  /* 0x000000080c0db981 */ /* 0x000f68000c1e1900 */
[----:B------:R-:W5:Y:S01]  /*03d0*/  @!P5 LDG.E R22, desc[UR8][R14.64+0x14] ;  /* 0x000014080e16d981 */ /* 0x000f62000c1e1900 */
[----:B---3--:R-:W-:-:S03]  /*03e0*/  @!P5 IMAD.WIDE.U32 R16, R6, 0x4, R16 ;  /* 0x000000040610d825 */ /* 0x008fc600078e0010 */
[----:B------:R-:W3:Y:S04]  /*03f0*/  @!P1 LDG.E R6, desc[UR8][R14.64+0x10] ;  /* 0x000010080e069981 */ /* 0x000ee8000c1e1900 */
[----:B------:R-:W3:Y:S01]  /*0400*/  @!P5 LDG.E R17, desc[UR8][R16.64] ;  /* 0x000000081011d981 */ /* 0x000ee2000c1e1900 */
[----:B0-----:R-:W-:-:S06]  /*0410*/  @!P6 IMAD.WIDE.U32 R20, R29, 0x4, R20 ;  /* 0x000000041d14e825 */ /* 0x001fcc00078e0014 */
[----:B------:R-:W3:Y:S01]  /*0420*/  @!P6 LDG.E R21, desc[UR8][R20.64] ;  /* 0x000000081415e981 */ /* 0x000ee2000c1e1900 */
[----:B--2---:R-:W-:Y:S01]  /*0430*/  @!P4 FFMA R0, R9, R10, R0 ;  /* 0x0000000a0900c223 */ /* 0x004fe20000000000 */
[C---:B------:R-:W-:Y:S01]  /*0440*/  ISETP.GE.AND P4, PT, R27.reuse, UR7, PT ;  /* 0x000000071b007c0c */ /* 0x040fe2000bf86270 */
[----:B------:R-:W0:Y:S03]  /*0450*/  @!P2 LDC.64 R10, c[0x0][0x380] ;  /* 0x0000e000ff0aab82 */ /* 0x000e260000000a00 */
[----:B------:R-:W-:-:S05]  /*0460*/  ISETP.LT.OR P4, PT, R27, RZ, P4 ;  /* 0x000000ff1b00720c */ /* 0x000fca0002781670 */
[----:B------:R-:W1:Y:S08]  /*0470*/  @!P1 LDC.64 R8, c[0x0][0x380] ;  /* 0x0000e000ff089b82 */ /* 0x000e700000000a00 */
[----:B------:R-:W2:Y:S01]  /*0480*/  @!P4 LDC.64 R18, c[0x0][0x380] ;  /* 0x0000e000ff12cb82 */ /* 0x000ea20000000a00 */
[----:B------:R-:W3:Y:S01]  /*0490*/  @!P4 LDG.E R12, desc[UR8][R14.64+0x18] ;  /* 0x000018080e0cc981 */ /* 0x000ee2000c1e1900 */
[----:B0-----:R-:W-:-:S03]  /*04a0*/  @!P2 IMAD.WIDE.U32 R10, R25, 0x4, R10 ;  /* 0x00000004190aa825 */ /* 0x001fc600078e000a */
[----:B------:R-:W5:Y:S04]  /*04b0*/  @!P3 LDG.E R25, desc[UR8][R14.64+0x8] ;  /* 0x000008080e19b981 */ /* 0x000f68000c1e1900 */
[----:B------:R-:W3:Y:S01]  /*04c0*/  @!P2 LDG.E R11, desc[UR8][R10.64] ;  /* 0x000000080a0ba981 */ /* 0x000ee2000c1e1900 */
[----:B-1----:R-:W-:-:S03]  /*04d0*/  @!P1 IMAD.WIDE.U32 R8, R5, 0x4, R8 ;  /* 0x0000000405089825 */ /* 0x002fc600078e0008 */
[----:B------:R-:W3:Y:S04]  /*04e0*/  @!P2 LDG.E R5, desc[UR8][R14.64+0xc] ;  /* 0x00000c080e05a981 */ /* 0x000ee8000c1e1900 */
[----:B------:R-:W3:Y:S01]  /*04f0*/  @!P1 LDG.E R9, desc[UR8][R8.64] ;  /* 0x0000000808099981 */ /* 0x000ee2000c1e1900 */
[----:B--2---:R-:W-:-:S03]  /*0500*/  @!P4 IMAD.WIDE.U32 R18, R27, 0x4, R18 ;  /* 0x000000041b12c825 */ /* 0x004fc600078e0012 */
[----:B------:R-:W2:Y:S04]  /*0510*/  @!P6 LDG.E R10, desc[UR8][R14.64+0x1c] ;  /* 0x00001c080e0ae981 */ /* 0x000ea8000c1e1900 */
[----:B------:R-:W2:Y:S01]  /*0520*/  @!P4 LDG.E R19, desc[UR8][R18.64] ;  /* 0x000000081213c981 */ /* 0x000ea2000c1e1900 */
[----:B------:R-:W-:Y:S01]  /*0530*/  IADD3 R7, PT, PT, R7, 0x8, RZ ;  /* 0x0000000807077810 */ /* 0x000fe20007ffe0ff */
[----:B----4-:R-:W-:-:S03]  /*0540*/  @!P0 FFMA R0, R23, R24, R0 ;  /* 0x0000001817008223 */ /* 0x010fc60000000000 */
[----:B------:R-:W-:Y:S01]  /*0550*/  ISETP.NE.AND P0, PT, R7, R3, PT ;  /* 0x000000030700720c */ /* 0x000fe20003f05270 */
[----:B-----5:R-:W-:-:S04]  /*0560*/  @!P3 FFMA R0, R13, R25, R0 ;  /* 0x000000190d00b223 */ /* 0x020fc80000000000 */
[----:B---3--:R-:W-:-:S04]  /*0570*/  @!P2 FFMA R0, R11, R5, R0 ;  /* 0x000000050b00a223 */ /* 0x008fc80000000000 */
[----:B------:R-:W-:-:S04]  /*0580*/  @!P1 FFMA R0, R9, R6, R0 ;  /* 0x0000000609009223 */ /* 0x000fc80000000000 */
[----:B------:R-:W-:-:S04]  /*0590*/  @!P5 FFMA R0, R17, R22, R0 ;  /* 0x000000161100d223 */ /* 0x000fc80000000000 */
[----:B--2---:R-:W-:-:S04]  /*05a0*/  @!P4 FFMA R0, R19, R12, R0 ;  /* 0x0000000c1300c223 */ /* 0x004fc80000000000 */
[----:B------:R-:W-:Y:S01]  /*05b0*/  @!P6 FFMA R0, R21, R10, R0 ;  /* 0x0000000a1500e223 */ /* 0x000fe20000000000 */
[----:B------:R-:W-:Y:S06]  /*05c0*/  @P0 BRA `(.L_x_2) ;  /* 0xfffffff800ec0947 */ /* 0x000fec000383ffff */
.L_x_1:
[----:B------:R-:W-:Y:S05]  /*05d0*/  BRA.U !UP1, `(.L_x_0) ;  /* 0x0000000509447547 */ /* 0x000fea000b800000 */
[----:B------:R-:W0:Y:S01]  /*05e0*/  LDCU UR4, c[0x0][0x398] ;  /* 0x00007300ff0477ac */ /* 0x000e220008000800 */
[----:B------:R-:W-:Y:S02]  /*05f0*/  UISETP.GE.U32.AND UP0, UPT, UR6, 0x4, UPT ;  /* 0x000000040600788c */ /* 0x000fe4000bf06070 */
[----:B0-----:R-:W-:-:S04]  /*0600*/  ULOP3.LUT UR5, UR4, 0x3, URZ, 0xc0, !UPT ;  /* 0x0000000304057892 */ /* 0x001fc8000f8ec0ff */
[----:B------:R-:W-:-:S03]  /*0610*/  UISETP.NE.AND UP1, UPT, UR5, URZ, UPT ;  /* 0x000000ff0500728c */ /* 0x000fc6000bf25270 */
[----:B------:R-:W-:Y:S08]  /*0620*/  BRA.U !UP0, `(.L_x_3) ;  /* 0x0000000108907547 */ /* 0x000ff0000b800000 */
[----:B------:R-:W0:Y:S01]  /*0630*/  LDCU UR6, c[0x0][0x39c] ;  /* 0x00007380ff0677ac */ /* 0x000e220008000800 */
[----:B------:R-:W-:Y:S01]  /*0640*/  IMAD.IADD R17, R4, 0x1, R3 ;  /* 0x0000000104117824 */ /* 0x000fe200078e0203 */
[----:B------:R-:W1:Y:S03]  /*0650*/  LDC.64 R8, c[0x0][0x388] ;  /* 0x0000e200ff087b82 */ /* 0x000e660000000a00 */
[C---:B------:R-:W-:Y:S01]  /*0660*/  VIADD R5, R17.reuse, 0x3 ;  /* 0x0000000311057836 */ /* 0x040fe20000000000 */
[C---:B------:R-:W-:Y:S02]  /*0670*/  IADD3 R19, PT, PT, R17.reuse, 0x1, RZ ;  /* 0x0000000111137810 */ /* 0x040fe40007ffe0ff */
[C---:B------:R-:W-:Y:S02]  /*0680*/  IADD3 R21, PT, PT, R17.reuse, 0x2, RZ ;  /* 0x0000000211157810 */ /* 0x040fe40007ffe0ff */
[----:B0-----:R-:W-:-:S02]  /*0690*/  ISETP.GE.AND P0, PT, R17, UR6, PT ;  /* 0x0000000611007c0c */ /* 0x001fc4000bf06270 */
[----:B------:R-:W-:Y:S02]  /*06a0*/  ISETP.GE.AND P1, PT, R19, UR6, PT ;  /* 0x0000000613007c0c */ /* 0x000fe4000bf26270 */
[----:B------:R-:W-:Y:S02]  /*06b0*/  ISETP.LT.OR P0, PT, R17, RZ, P0 ;  /* 0x000000ff1100720c */ /* 0x000fe40000701670 */
[----:B------:R-:W-:Y:S02]  /*06c0*/  ISETP.GE.AND P2, PT, R21, UR6, PT ;  /* 0x0000000615007c0c */ /* 0x000fe4000bf46270 */
[----:B------:R-:W-:Y:S01]  /*06d0*/  ISETP.LT.OR P1, PT, R19, RZ, P1 ;  /* 0x000000ff1300720c */ /* 0x000fe20000f21670 */
[----:B-1----:R-:W-:Y:S01]  /*06e0*/  IMAD.WIDE.U32 R8, R3, 0x4, R8 ;  /* 0x0000000403087825 */ /* 0x002fe200078e0008 */
[----:B------:R-:W-:Y:S02]  /*06f0*/  ISETP.LT.OR P2, PT, R21, RZ, P2 ;  /* 0x000000ff1500720c */ /* 0x000fe40001741670 */
[----:B------:R-:W-:-:S04]  /*0700*/  ISETP.GE.AND P3, PT, R5, UR6, PT ;  /* 0x0000000605007c0c */ /* 0x000fc8000bf66270 */
[----:B------:R-:W-:Y:S01]  /*0710*/  ISETP.LT.OR P3, PT, R5, RZ, P3 ;  /* 0x000000ff0500720c */ /* 0x000fe20001f61670 */
[----:B------:R-:W0:Y:S01]  /*0720*/  @!P0 LDC.64 R14, c[0x0][0x380] ;  /* 0x0000e000ff0e8b82 */ /* 0x000e220000000a00 */
[----:B------:R-:W2:Y:S07]  /*0730*/  @!P0 LDG.E R16, desc[UR8][R8.64] ;  /* 0x0000000808108981 */ /* 0x000eae000c1e1900 */
[----:B------:R-:W1:Y:S04]  /*0740*/  @!P1 LDC.64 R12, c[0x0][0x380] ;  /* 0x0000e000ff0c9b82 */ /* 0x000e680000000a00 */
[----:B------:R-:W3:Y:S04]  /*0750*/  @!P3 LDG.E R18, desc[UR8][R8.64+0xc] ;  /* 0x00000c080812b981 */ /* 0x000ee8000c1e1900 */
[----:B------:R-:W4:Y:S08]  /*0760*/  @!P2 LDC.64 R10, c[0x0][0x380] ;  /* 0x0000e000ff0aab82 */ /* 0x000f300000000a00 */
[----:B------:R-:W5:Y:S01]  /*0770*/  @!P3 LDC.64 R6, c[0x0][0x380] ;  /* 0x0000e000ff06bb82 */ /* 0x000f620000000a00 */
[----:B0-----:R-:W-:-:S02]  /*0780*/  @!P0 IMAD.WIDE.U32 R14, R17, 0x4, R14 ;  /* 0x00000004110e8825 */ /* 0x001fc400078e000e */
[----:B------:R-:W3:Y:S04]  /*0790*/  @!P1 LDG.E R17, desc[UR8][R8.64+0x4] ;  /* 0x0000040808119981 */ /* 0x000ee8000c1e1900 */
[----:B------:R-:W2:Y:S01]  /*07a0*/  @!P0 LDG.E R15, desc[UR8][R14.64] ;  /* 0x000000080e0f8981 */ /* 0x000ea2000c1e1900 */
[----:B-1----:R-:W-:-:S06]  /*07b0*/  @!P1 IMAD.WIDE.U32 R12, R19, 0x4, R12 ;  /* 0x00000004130c9825 */ /* 0x002fcc00078e000c */
[----:B------:R-:W3:Y:S01]  /*07c0*/  @!P1 LDG.E R13, desc[UR8][R12.64] ;  /* 0x000000080c0d9981 */ /* 0x000ee2000c1e1900 */
[----:B----4-:R-:W-:-:S06]  /*07d0*/  @!P2 IMAD.WIDE.U32 R10, R21, 0x4, R10 ;  /* 0x00000004150aa825 */ /* 0x010fcc00078e000a */
[----:B------:R-:W4:Y:S01]  /*07e0*/  @!P2 LDG.E R11, desc[UR8][R10.64] ;  /* 0x000000080a0ba981 */ /* 0x000f22000c1e1900 */
[----:B-----5:R-:W-:-:S03]  /*07f0*/  @!P3 IMAD.WIDE.U32 R6, R5, 0x4, R6 ;  /* 0x000000040506b825 */ /* 0x020fc600078e0006 */
[----:B------:R-:W4:Y:S04]  /*0800*/  @!P2 LDG.E R5, desc[UR8][R8.64+0x8] ;  /* 0x000008080805a981 */ /* 0x000f28000c1e1900 */
[----:B------:R-:W5:Y:S01]  /*0810*/  @!P3 LDG.E R7, desc[UR8][R6.64] ;  /* 0x000000080607b981 */ /* 0x000f62000c1e1900 */
[----:B------:R-:W-:Y:S01]  /*0820*/  IADD3 R3, PT, PT, R3, 0x4, RZ ;  /* 0x0000000403037810 */ /* 0x000fe20007ffe0ff */
[----:B--2---:R-:W-:-:S04]  /*0830*/  @!P0 FFMA R0, R15, R16, R0 ;  /* 0x000000100f008223 */ /* 0x004fc80000000000 */
[----:B---3--:R-:W-:-:S04]  /*0840*/  @!P1 FFMA R0, R13, R17, R0 ;  /* 0x000000110d009223 */ /* 0x008fc80000000000 */
[----:B----4-:R-:W-:-:S04]  /*0850*/  @!P2 FFMA R0, R11, R5, R0 ;  /* 0x000000050b00a223 */ /* 0x010fc80000000000 */
[----:B-----5:R-:W-:-:S07]  /*0860*/  @!P3 FFMA R0, R7, R18, R0 ;  /* 0x000000120700b223 */ /* 0x020fce0000000000 */
.L_x_3:
[----:B------:R-:W-:Y:S05]  /*0870*/  BRA.U !UP1, `(.L_x_0) ;  /* 0x00000001099c7547 */ /* 0x000fea000b800000 */
[----:B------:R-:W-:Y:S02]  /*0880*/  UISETP.NE.AND UP0, UPT, UR5, 0x1, UPT ;  /* 0x000000010500788c */ /* 0x000fe4000bf05270 */
[----:B------:R-:W-:-:S04]  /*0890*/  ULOP3.LUT UR4, UR4, 0x1, URZ, 0xc0, !UPT ;  /* 0x0000000104047892 */ /* 0x000fc8000f8ec0ff */
[----:B------:R-:W-:-:S03]  /*08a0*/  UISETP.NE.U32.AND UP1, UPT, UR4, 0x1, UPT ;  /* 0x000000010400788c */ /* 0x000fc6000bf25070 */
[----:B------:R-:W-:Y:S08]  /*08b0*/  BRA.U !UP0, `(.L_x_4) ;  /* 0x0000000108507547 */ /* 0x000ff0000b800000 */
[----:B------:R-:W0:Y:S01]  /*08c0*/  LDCU UR4, c[0x0][0x39c] ;  /* 0x00007380ff0477ac */ /* 0x000e220008000800 */
[----:B------:R-:W-:Y:S01]  /*08d0*/  IADD3 R5, PT, PT, R4, R3, RZ ;  /* 0x0000000304057210 */ /* 0x000fe20007ffe0ff */
[----:B------:R-:W1:Y:S04]  /*08e0*/  LDC.64 R6, c[0x0][0x388] ;  /* 0x0000e200ff067b82 */ /* 0x000e680000000a00 */
[C---:B------:R-:W-:Y:S01]  /*08f0*/  VIADD R15, R5.reuse, 0x1 ;  /* 0x00000001050f7836 */ /* 0x040fe20000000000 */
[----:B0-----:R-:W-:-:S04]  /*0900*/  ISETP.GE.AND P0, PT, R5, UR4, PT ;  /* 0x0000000405007c0c */ /* 0x001fc8000bf06270 */
[----:B------:R-:W-:Y:S02]  /*0910*/  ISETP.GE.AND P1, PT, R15, UR4, PT ;  /* 0x000000040f007c0c */ /* 0x000fe4000bf26270 */
[----:B------:R-:W-:Y:S02]  /*0920*/  ISETP.LT.OR P0, PT, R5, RZ, P0 ;  /* 0x000000ff0500720c */ /* 0x000fe40000701670 */
[----:B------:R-:W-:Y:S01]  /*0930*/  ISETP.LT.OR P1, PT, R15, RZ, P1 ;  /* 0x000000ff0f00720c */ /* 0x000fe20000f21670 */
[----:B-1----:R-:W-:-:S10]  /*0940*/  IMAD.WIDE.U32 R10, R3, 0x4, R6 ;  /* 0x00000004030a7825 */ /* 0x002fd400078e0006 */
[----:B------:R-:W0:Y:S08]  /*0950*/  @!P0 LDC.64 R8, c[0x0][0x380] ;  /* 0x0000e000ff088b82 */ /* 0x000e300000000a00 */
[----:B------:R-:W1:Y:S01]  /*0960*/  @!P1 LDC.64 R12, c[0x0][0x380] ;  /* 0x0000e000ff0c9b82 */ /* 0x000e620000000a00 */
[----:B0-----:R-:W-:Y:S02]  /*0970*/  @!P0 IMAD.WIDE.U32 R6, R5, 0x4, R8 ;  /* 0x0000000405068825 */ /* 0x001fe400078e0008 */
[----:B------:R-:W2:Y:S04]  /*0980*/  @!P0 LDG.E R5, desc[UR8][R10.64] ;  /* 0x000000080a058981 */ /* 0x000ea8000c1e1900 */
[----:B------:R-:W2:Y:S01]  /*0990*/  @!P0 LDG.E R7, desc[UR8][R6.64] ;  /* 0x0000000806078981 */ /* 0x000ea2000c1e1900 */
[----:B-1----:R-:W-:-:S03]  /*09a0*/  @!P1 IMAD.WIDE.U32 R8, R15, 0x4, R12 ;  /* 0x000000040f089825 */ /* 0x002fc600078e000c */
[----:B------:R-:W3:Y:S04]  /*09b0*/  @!P1 LDG.E R12, desc[UR8][R10.64+0x4] ;  /* 0x000004080a0c9981 */ /* 0x000ee8000c1e1900 */
[----:B------:R-:W3:Y:S01]  /*09c0*/  @!P1 LDG.E R9, desc[UR8][R8.64] ;  /* 0x0000000808099981 */ /* 0x000ee2000c1e1900 */
[----:B------:R-:W-:Y:S01]  /*09d0*/  IADD3 R3, PT, PT, R3, 0x2, RZ ;  /* 0x0000000203037810 */ /* 0x000fe20007ffe0ff */
[----:B--2---:R-:W-:-:S04]  /*09e0*/  @!P0 FFMA R0, R7, R5, R0 ;  /* 0x0000000507008223 */ /* 0x004fc80000000000 */
[----:B---3--:R-:W-:-:S07]  /*09f0*/  @!P1 FFMA R0, R9, R12, R0 ;  /* 0x0000000c09009223 */ /* 0x008fce0000000000 */
.L_x_4:
[----:B------:R-:W-:Y:S05]  /*0a00*/  BRA.U UP1, `(.L_x_0) ;  /* 0x0000000101387547 */ /* 0x000fea000b800000 */
[----:B------:R-:W0:Y:S01]  /*0a10*/  LDCU UR4, c[0x0][0x39c] ;  /* 0x00007380ff0477ac */ /* 0x000e220008000800 */
[----:B------:R-:W-:Y:S01]  /*0a20*/  IADD3 R9, PT, PT, R4, R3, RZ ;  /* 0x0000000304097210 */ /* 0x000fe20007ffe0ff */
[----:B------:R-:W-:Y:S03]  /*0a30*/  BSSY.RECONVERGENT B0, `(.L_x_0) ;  /* 0x000000b000007945 */ /* 0x000fe60003800200 */
[----:B0-----:R-:W-:-:S04]  /*0a40*/  ISETP.GE.AND P0, PT, R9, UR4, PT ;  /* 0x0000000409007c0c */ /* 0x001fc8000bf06270 */
[----:B------:R-:W-:-:S13]  /*0a50*/  ISETP.LT.OR P0, PT, R9, RZ, P0 ;  /* 0x000000ff0900720c */ /* 0x000fda0000701670 */
[----:B------:R-:W-:Y:S05]  /*0a60*/  @P0 BRA `(.L_x_5) ;  /* 0x00000000001c0947 */ /* 0x000fea0003800000 */
[----:B------:R-:W0:Y:S08]  /*0a70*/  LDC.64 R4, c[0x0][0x380] ;  /* 0x0000e000ff047b82 */ /* 0x000e300000000a00 */
[----:B------:R-:W1:Y:S01]  /*0a80*/  LDC.64 R6, c[0x0][0x388] ;  /* 0x0000e200ff067b82 */ /* 0x000e620000000a00 */
[----:B0-----:R-:W-:-:S06]  /*0a90*/  IMAD.WIDE.U32 R4, R9, 0x4, R4 ;  /* 0x0000000409047825 */ /* 0x001fcc00078e0004 */
[----:B------:R-:W2:Y:S01]  /*0aa0*/  LDG.E R5, desc[UR8][R4.64] ;  /* 0x0000000804057981 */ /* 0x000ea2000c1e1900 */
[----:B-1----:R-:W-:-:S06]  /*0ab0*/  IMAD.WIDE.U32 R6, R3, 0x4, R6 ;  /* 0x0000000403067825 */ /* 0x002fcc00078e0006 */
[----:B------:R-:W2:Y:S02]  /*0ac0*/  LDG.E R6, desc[UR8][R6.64] ;  /* 0x0000000806067981 */ /* 0x000ea4000c1e1900 */
[----:B--2---:R-:W-:-:S07]  /*0ad0*/  FFMA R0, R5, R6, R0 ;  /* 0x0000000605007223 */ /* 0x004fce0000000000 */
.L_x_5:
[----:B------:R-:W-:Y:S05]  /*0ae0*/  BSYNC.RECONVERGENT B0 ;  /* 0x0000000000007941 */ /* 0x000fea0003800200 */
.L_x_0:
[----:B------:R-:W0:Y:S02]  /*0af0*/  LDC.64 R4, c[0x0][0x390] ;  /* 0x0000e400ff047b82 */ /* 0x000e240000000a00 */
[----:B0-----:R-:W-:-:S05]  /*0b00*/  IMAD.WIDE R2, R2, 0x4, R4 ;  /* 0x0000000402027825 */ /* 0x001fca00078e0204 */
[----:B------:R-:W-:Y:S01]  /*0b10*/  STG.E desc[UR8][R2.64], R0 ;  /* 0x0000000002007986 */ /* 0x000fe2000c101908 */
[----:B------:R-:W-:Y:S05]  /*0b20*/  EXIT ;  /* 0x000000000000794d */ /* 0x000fea0003800000 */
.L_x_6:
[----:B------:R-:W-:-:S00]  /*0b30*/  BRA `(.L_x_6) ;  /* 0xfffffffc00fc7947 */ /* 0x000fc0000383ffff */
[----:B------:R-:W-:-:S00]  /*0b40*/  NOP ;  /* 0x0000000000007918 */ /* 0x000fc00000000000 */
        /* <DEDUP_REMOVED lines=11> */
.L_x_7:


//--------------------- .nv.shared.reserved.0     --------------------------
	.section	.nv.shared.reserved.0,"aw",@nobits
	.weak		__nv_reservedSMEM_offset_0_alias
	.size		__nv_reservedSMEM_offset_0_alias, 0, 64
	.other		__nv_reservedSMEM_offset_0_alias,@"STO_CUDA_RESERVED_SHARED STV_DEFAULT"
__nv_reservedSMEM_offset_0_alias:
	.zero		0
	.zero		64


//--------------------- .nv.constant0._Z11convolutionPfS_S_ii --------------------------
	.section	.nv.constant0._Z11convolutionPfS_S_ii,"a",@progbits
	.sectionflags	@""
	.align	4
.nv.constant0._Z11convolutionPfS_S_ii:
	.zero		928


//--------------------- SYMBOLS --------------------------

	.type		.nv.reservedSmem.offset0,@object
	.size		.nv.reservedSmem.offset0,0x4
